	.headerflags	@"EF_CUDA_TEXMODE_UNIFIED EF_CUDA_64BIT_ADDRESS EF_CUDA_ACCELERATORS EF_CUDA_SM90 EF_CUDA_VIRTUAL_SM(EF_CUDA_SM90)"
	.elftype	@"ET_EXEC"


//--------------------- .nv.info                  --------------------------
	.section	.nv.info,"",@"SHT_CUDA_INFO"
	.align	4


	//----- nvinfo : EIATTR_REGCOUNT
	.align		4
        /*0000*/ 	.byte	0x04, 0x2f
        /*0002*/ 	.short	(.L_1 - .L_0)
	.align		4
.L_0:
        /*0004*/ 	.word	index@(triton_red_fused_div_mean_pow_sub_12)
        /*0008*/ 	.word	0x0000001f


	//----- nvinfo : EIATTR_MIN_STACK_SIZE
	.align		4
.L_1:
        /*000c*/ 	.byte	0x04, 0x12
        /*000e*/ 	.short	(.L_3 - .L_2)
	.align		4
.L_2:
        /*0010*/ 	.word	index@(triton_red_fused_div_mean_pow_sub_12)
        /*0014*/ 	.word	0x00000000


	//----- nvinfo : EIATTR_FRAME_SIZE
	.align		4
.L_3:
        /*0018*/ 	.byte	0x04, 0x11
        /*001a*/ 	.short	(.L_5 - .L_4)
	.align		4
.L_4:
        /*001c*/ 	.word	index@(triton_red_fused_div_mean_pow_sub_12)
        /*0020*/ 	.word	0x00000000


	//----- nvinfo : EIATTR_MIN_STACK_SIZE
	.align		4
.L_5:
        /*0024*/ 	.byte	0x04, 0x12
        /*0026*/ 	.short	(.L_7 - .L_6)
	.align		4
.L_6:
        /*0028*/ 	.word	index@(triton_red_fused_div_mean_pow_sub_12)
        /*002c*/ 	.word	0x00000000
.L_7:


//--------------------- .nv.info.triton_red_fused_div_mean_pow_sub_12 --------------------------
	.section	.nv.info.triton_red_fused_div_mean_pow_sub_12,"",@"SHT_CUDA_INFO"
	.sectionflags	@""
	.align	4


	//----- nvinfo : EIATTR_CUDA_API_VERSION
	.align		4
        /*0000*/ 	.byte	0x04, 0x37
        /*0002*/ 	.short	(.L_9 - .L_8)
.L_8:
        /*0004*/ 	.word	0x0000007c


	//----- nvinfo : EIATTR_KPARAM_INFO
	.align		4
.L_9:
        /*0008*/ 	.byte	0x04, 0x17
        /*000a*/ 	.short	(.L_11 - .L_10)
.L_10:
        /*000c*/ 	.word	0x00000000
        /*0010*/ 	.short	0x0004
        /*0012*/ 	.short	0x001c
        /*0014*/ 	.byte	0x00, 0xf0, 0x11, 0x00


	//----- nvinfo : EIATTR_KPARAM_INFO
	.align		4
.L_11:
        /*0018*/ 	.byte	0x04, 0x17
        /*001a*/ 	.short	(.L_13 - .L_12)
.L_12:
        /*001c*/ 	.word	0x00000000
        /*0020*/ 	.short	0x0003
        /*0022*/ 	.short	0x0018
        /*0024*/ 	.byte	0x00, 0xf0, 0x11, 0x00


	//----- nvinfo : EIATTR_KPARAM_INFO
	.align		4
.L_13:
        /*0028*/ 	.byte	0x04, 0x17
        /*002a*/ 	.short	(.L_15 - .L_14)
.L_14:
        /*002c*/ 	.word	0x00000000
        /*0030*/ 	.short	0x0002
        /*0032*/ 	.short	0x0010
        /*0034*/ 	.byte	0x00, 0xf4, 0x21, 0x00


	//----- nvinfo : EIATTR_KPARAM_INFO
	.align		4
.L_15:
        /*0038*/ 	.byte	0x04, 0x17
        /*003a*/ 	.short	(.L_17 - .L_16)
.L_16:
        /*003c*/ 	.word	0x00000000
        /*0040*/ 	.short	0x0001
        /*0042*/ 	.short	0x0008
        /*0044*/ 	.byte	0x00, 0xf4, 0x21, 0x00


	//----- nvinfo : EIATTR_KPARAM_INFO
	.align		4
.L_17:
        /*0048*/ 	.byte	0x04, 0x17
        /*004a*/ 	.short	(.L_19 - .L_18)
.L_18:
        /*004c*/ 	.word	0x00000000
        /*0050*/ 	.short	0x0000
        /*0052*/ 	.short	0x0000
        /*0054*/ 	.byte	0x00, 0xf4, 0x21, 0x00


	//----- nvinfo : EIATTR_SPARSE_MMA_MASK
	.align		4
.L_19:
        /*0058*/ 	.byte	0x03, 0x50
        /*005a*/ 	.short	0x0000


	//----- nvinfo : EIATTR_MAXREG_COUNT
	.align		4
        /*005c*/ 	.byte	0x03, 0x1b
        /*005e*/ 	.short	0x0080


	//----- nvinfo : EIATTR_COOP_GROUP_MASK_REGIDS
	.align		4
        /*0060*/ 	.byte	0x04, 0x29
        /*0062*/ 	.short	(.L_21 - .L_20)


	//   ....[0]....
.L_20:
        /*0064*/ 	.word	0xffffffff


	//   ....[1]....
        /*0068*/ 	.word	0xffffffff


	//   ....[2]....
        /*006c*/ 	.word	0xffffffff


	//   ....[3]....
        /*0070*/ 	.word	0xffffffff


	//   ....[4]....
        /*0074*/ 	.word	0xffffffff


	//   ....[5]....
        /*0078*/ 	.word	0xffffffff


	//   ....[6]....
        /*007c*/ 	.word	0xffffffff


	//   ....[7]....
        /*0080*/ 	.word	0xffffffff


	//   ....[8]....
        /*0084*/ 	.word	0xffffffff


	//----- nvinfo : EIATTR_COOP_GROUP_INSTR_OFFSETS
	.align		4
.L_21:
        /*0088*/ 	.byte	0x04, 0x28
        /*008a*/ 	.short	(.L_23 - .L_22)


	//   ....[0]....
.L_22:
        /*008c*/ 	.word	0x000007b0


	//   ....[1]....
        /*0090*/ 	.word	0x000007d0


	//   ....[2]....
        /*0094*/ 	.word	0x000007f0


	//   ....[3]....
        /*0098*/ 	.word	0x00000820


	//   ....[4]....
        /*009c*/ 	.word	0x00000840


	//   ....[5]....
        /*00a0*/ 	.word	0x000008e0


	//   ....[6]....
        /*00a4*/ 	.word	0x00000900


	//   ....[7]....
        /*00a8*/ 	.word	0x00000920


	//   ....[8]....
        /*00ac*/ 	.word	0x00000950


	//----- nvinfo : EIATTR_EXIT_INSTR_OFFSETS
	.align		4
.L_23:
        /*00b0*/ 	.byte	0x04, 0x1c
        /*00b2*/ 	.short	(.L_25 - .L_24)


	//   ....[0]....
.L_24:
        /*00b4*/ 	.word	0x000009c0


	//   ....[1]....
        /*00b8*/ 	.word	0x00000a10


	//----- nvinfo : EIATTR_REQNTID
	.align		4
.L_25:
        /*00bc*/ 	.byte	0x04, 0x10
        /*00be*/ 	.short	(.L_27 - .L_26)
.L_26:
        /*00c0*/ 	.word	0x00000200
        /*00c4*/ 	.word	0x00000001
        /*00c8*/ 	.word	0x00000001


	//----- nvinfo : EIATTR_CBANK_PARAM_SIZE
	.align		4
.L_27:
        /*00cc*/ 	.byte	0x03, 0x19
        /*00ce*/ 	.short	0x0020


	//----- nvinfo : EIATTR_PARAM_CBANK
	.align		4
        /*00d0*/ 	.byte	0x04, 0x0a
        /*00d2*/ 	.short	(.L_29 - .L_28)
	.align		4
.L_28:
        /*00d4*/ 	.word	index@(.nv.constant0.triton_red_fused_div_mean_pow_sub_12)
        /*00d8*/ 	.short	0x0210
        /*00da*/ 	.short	0x0020


	//----- nvinfo : EIATTR_SW_WAR
	.align		4
.L_29:
        /*00dc*/ 	.byte	0x04, 0x36
        /*00de*/ 	.short	(.L_31 - .L_30)
.L_30:
        /*00e0*/ 	.word	0x00000008
.L_31:


//--------------------- .nv.callgraph             --------------------------
	.section	.nv.callgraph,"",@"SHT_CUDA_CALLGRAPH"
	.align	4
	.sectionentsize	8
	.align		4
        /*0000*/ 	.word	0x00000000
	.align		4
        /*0004*/ 	.word	0xffffffff
	.align		4
        /*0008*/ 	.word	0x00000000
	.align		4
        /*000c*/ 	.word	0xfffffffe
	.align		4
        /*0010*/ 	.word	0x00000000
	.align		4
        /*0014*/ 	.word	0xfffffffd
	.align		4
        /*0018*/ 	.word	0x00000000
	.align		4
        /*001c*/ 	.word	0xfffffffc


//--------------------- .text.triton_red_fused_div_mean_pow_sub_12 --------------------------
	.section	.text.triton_red_fused_div_mean_pow_sub_12,"ax",@progbits
	.sectionflags	@"SHF_BARRIERS=1"
	.align	128
        .global         triton_red_fused_div_mean_pow_sub_12
        .type           triton_red_fused_div_mean_pow_sub_12,@function
        .size           triton_red_fused_div_mean_pow_sub_12,(.L_x_1 - triton_red_fused_div_mean_pow_sub_12)
        .other          triton_red_fused_div_mean_pow_sub_12,@"STO_CUDA_ENTRY STV_DEFAULT"
triton_red_fused_div_mean_pow_sub_12:
.text.triton_red_fused_div_mean_pow_sub_12:
[----:B------:R-:W0:Y:S01]  /*0000*/  LDC R1, c[0x0][0x28] ;  /* 0x00000a00ff017b82 */ /* 0x000e220000000800 */
[----:B------:R-:W1:Y:S07]  /*0010*/  S2R R3, SR_TID.X ;  /* 0x0000000000037919 */ /* 0x000e6e0000002100 */
[----:B------:R-:W2:Y:S01]  /*0020*/  LDC.64 R22, c[0x0][0x218] ;  /* 0x00008600ff167b82 */ /* 0x000ea20000000a00 */
[----:B------:R-:W-:Y:S02]  /*0030*/  CS2R R12, SRZ ;  /* 0x00000000000c7805 */ /* 0x000fe4000001ff00 */
[----:B------:R-:W-:Y:S01]  /*0040*/  CS2R R14, SRZ ;  /* 0x00000000000e7805 */ /* 0x000fe2000001ff00 */
[----:B------:R-:W3:Y:S04]  /*0050*/  S2R R0, SR_CTAID.X ;  /* 0x0000000000007919 */ /* 0x000ee80000002500 */
[----:B------:R-:W4:Y:S01]  /*0060*/  LDC.64 R24, c[0x0][0x210] ;  /* 0x00008400ff187b82 */ /* 0x000f220000000a00 */
[----:B------:R-:W-:-:S02]  /*0070*/  CS2R R4, SRZ ;  /* 0x0000000000047805 */ /* 0x000fc4000001ff00 */
[----:B------:R-:W-:Y:S01]  /*0080*/  CS2R R6, SRZ ;  /* 0x0000000000067805 */ /* 0x000fe2000001ff00 */
[----:B------:R-:W-:Y:S01]  /*0090*/  ULDC.64 UR6, c[0x0][0x208] ;  /* 0x0000820000067ab9 */ /* 0x000fe20000000a00 */
[----:B------:R-:W-:Y:S02]  /*00a0*/  CS2R R8, SRZ ;  /* 0x0000000000087805 */ /* 0x000fe4000001ff00 */
[----:B------:R-:W-:Y:S02]  /*00b0*/  CS2R R10, SRZ ;  /* 0x00000000000a7805 */ /* 0x000fe4000001ff00 */
[----:B------:R-:W-:Y:S02]  /*00c0*/  CS2R R16, SRZ ;  /* 0x0000000000107805 */ /* 0x000fe4000001ff00 */
[----:B------:R-:W-:Y:S02]  /*00d0*/  CS2R R18, SRZ ;  /* 0x0000000000127805 */ /* 0x000fe4000001ff00 */
[----:B-1----:R-:W-:-:S04]  /*00e0*/  SHF.L.U32 R3, R3, 0x2, RZ ;  /* 0x0000000203037819 */ /* 0x002fc800000006ff */
[----:B------:R-:W-:Y:S02]  /*00f0*/  LOP3.LUT R3, R3, 0x7fc, RZ, 0xc0, !PT ;  /* 0x000007fc03037812 */ /* 0x000fe400078ec0ff */
[C---:B---3--:R-:W-:Y:S02]  /*0100*/  ISETP.GE.AND P0, PT, R0.reuse, 0x2, PT ;  /* 0x000000020000780c */ /* 0x048fe40003f06270 */
[----:B------:R-:W-:-:S05]  /*0110*/  LEA R3, R0, R3, 0xd ;  /* 0x0000000300037211 */ /* 0x000fca00078e68ff */
[----:B--2---:R-:W-:-:S04]  /*0120*/  IMAD.WIDE R22, R3, 0x4, R22 ;  /* 0x0000000403167825 */ /* 0x004fc800078e0216 */
[----:B----4-:R-:W-:Y:S02]  /*0130*/  IMAD.WIDE R24, R3, 0x4, R24 ;  /* 0x0000000403187825 */ /* 0x010fe400078e0218 */
[----:B------:R-:W2:Y:S04]  /*0140*/  @!P0 LDG.E.EF.128 R12, desc[UR6][R22.64] ;  /* 0x00000006160c8981 */ /* 0x000ea8000c0e1d00 */
[----:B------:R-:W3:Y:S04]  /*0150*/  @!P0 LDG.E.EF.128 R4, desc[UR6][R22.64+0x2000] ;  /* 0x0020000616048981 */ /* 0x000ee8000c0e1d00 */
[----:B------:R-:W4:Y:S04]  /*0160*/  @!P0 LDG.E.EF.128 R8, desc[UR6][R24.64+0x2000] ;  /* 0x0020000618088981 */ /* 0x000f28000c0e1d00 */
[----:B------:R-:W5:Y:S01]  /*0170*/  @!P0 LDG.E.EF.128 R16, desc[UR6][R24.64] ;  /* 0x0000000618108981 */ /* 0x000f62000c0e1d00 */
[----:B--2---:R-:W-:-:S02]  /*0180*/  SEL R15, R15, RZ, !P0 ;  /* 0x000000ff0f0f7207 */ /* 0x004fc40004000000 */
[----:B---3--:R-:W-:-:S03]  /*0190*/  SEL R5, R5, RZ, !P0 ;  /* 0x000000ff05057207 */ /* 0x008fc60004000000 */
[----:B------:R-:W-:Y:S01]  /*01a0*/  FMUL R20, R15, 7.62939453125e-06 ;  /* 0x370000000f147820 */ /* 0x000fe20000400000 */
[----:B------:R-:W-:Y:S02]  /*01b0*/  SEL R21, R13, RZ, !P0 ;  /* 0x000000ff0d157207 */ /* 0x000fe40004000000 */
[----:B------:R-:W-:Y:S01]  /*01c0*/  SEL R15, R4, RZ, !P0 ;  /* 0x000000ff040f7207 */ /* 0x000fe20004000000 */
[----:B------:R-:W-:Y:S01]  /*01d0*/  FMUL R4, R5, 7.62939453125e-06 ;  /* 0x3700000005047820 */ /* 0x000fe20000400000 */
[----:B----4-:R-:W-:Y:S02]  /*01e0*/  SEL R9, R9, RZ, !P0 ;  /* 0x000000ff09097207 */ /* 0x010fe40004000000 */
[----:B------:R-:W-:Y:S01]  /*01f0*/  SEL R3, R12, RZ, !P0 ;  /* 0x000000ff0c037207 */ /* 0x000fe20004000000 */
[----:B------:R-:W-:Y:S01]  /*0200*/  FMUL R21, R21, 7.62939453125e-06 ;  /* 0x3700000015157820 */ /* 0x000fe20000400000 */
[----:B-----5:R-:W-:Y:S01]  /*0210*/  SEL R12, R17, RZ, !P0 ;  /* 0x000000ff110c7207 */ /* 0x020fe20004000000 */
[----:B------:R-:W-:Y:S01]  /*0220*/  FFMA R4, R9, 7.62939453125e-06, -R4 ;  /* 0x3700000009047823 */ /* 0x000fe20000000804 */
[----:B------:R-:W-:-:S02]  /*0230*/  SEL R28, R6, RZ, !P0 ;  /* 0x000000ff061c7207 */ /* 0x000fc40004000000 */
[----:B------:R-:W-:Y:S01]  /*0240*/  SEL R7, R7, RZ, !P0 ;  /* 0x000000ff07077207 */ /* 0x000fe20004000000 */
[----:B------:R-:W-:Y:S01]  /*0250*/  FFMA R21, R12, 7.62939453125e-06, -R21 ;  /* 0x370000000c157823 */ /* 0x000fe20000000815 */
[----:B------:R-:W-:Y:S01]  /*0260*/  SEL R5, R10, RZ, !P0 ;  /* 0x000000ff0a057207 */ /* 0x000fe20004000000 */
[----:B------:R-:W-:Y:S01]  /*0270*/  FMUL R28, R28, 7.62939453125e-06 ;  /* 0x370000001c1c7820 */ /* 0x000fe20000400000 */
[----:B------:R-:W-:Y:S01]  /*0280*/  SEL R6, R11, RZ, !P0 ;  /* 0x000000ff0b067207 */ /* 0x000fe20004000000 */
[----:B------:R-:W-:Y:S01]  /*0290*/  FMUL R27, R7, 7.62939453125e-06 ;  /* 0x37000000071b7820 */ /* 0x000fe20000400000 */
[----:B------:R-:W-:Y:S01]  /*02a0*/  FMUL R4, R4, R4 ;  /* 0x0000000404047220 */ /* 0x000fe20000400000 */
[----:B------:R-:W-:Y:S01]  /*02b0*/  SEL R8, R8, RZ, !P0 ;  /* 0x000000ff08087207 */ /* 0x000fe20004000000 */
[----:B------:R-:W-:Y:S01]  /*02c0*/  FMUL R15, R15, 7.62939453125e-06 ;  /* 0x370000000f0f7820 */ /* 0x000fe20000400000 */
[----:B------:R-:W-:Y:S01]  /*02d0*/  FFMA R27, R6, 7.62939453125e-06, -R27 ;  /* 0x37000000061b7823 */ /* 0x000fe2000000081b */
[----:B------:R-:W-:Y:S01]  /*02e0*/  FFMA R28, R5, 7.62939453125e-06, -R28 ;  /* 0x37000000051c7823 */ /* 0x000fe2000000081c */
[----:B------:R-:W-:Y:S01]  /*02f0*/  FFMA R21, R21, R21, R4 ;  /* 0x0000001515157223 */ /* 0x000fe20000000004 */
[----:B------:R-:W-:-:S02]  /*0300*/  CS2R R4, SRZ ;  /* 0x0000000000047805 */ /* 0x000fc4000001ff00 */
[----:B------:R-:W-:Y:S02]  /*0310*/  CS2R R6, SRZ ;  /* 0x0000000000067805 */ /* 0x000fe4000001ff00 */
[----:B------:R-:W-:Y:S01]  /*0320*/  SEL R14, R14, RZ, !P0 ;  /* 0x000000ff0e0e7207 */ /* 0x000fe20004000000 */
[----:B------:R-:W-:Y:S01]  /*0330*/  FFMA R15, R8, 7.62939453125e-06, -R15 ;  /* 0x37000000080f7823 */ /* 0x000fe2000000080f */
[----:B------:R-:W-:Y:S01]  /*0340*/  SEL R13, R16, RZ, !P0 ;  /* 0x000000ff100d7207 */ /* 0x000fe20004000000 */
[----:B------:R-:W-:Y:S01]  /*0350*/  FMUL R16, R3, 7.62939453125e-06 ;  /* 0x3700000003107820 */ /* 0x000fe20000400000 */
[----:B------:R-:W-:Y:S02]  /*0360*/  CS2R R8, SRZ ;  /* 0x0000000000087805 */ /* 0x000fe4000001ff00 */
[----:B------:R-:W-:Y:S02]  /*0370*/  CS2R R10, SRZ ;  /* 0x00000000000a7805 */ /* 0x000fe4000001ff00 */
[----:B------:R-:W-:Y:S01]  /*0380*/  SEL R18, R18, RZ, !P0 ;  /* 0x000000ff12127207 */ /* 0x000fe20004000000 */
[----:B------:R-:W-:Y:S01]  /*0390*/  FMUL R3, R14, 7.62939453125e-06 ;  /* 0x370000000e037820 */ /* 0x000fe20000400000 */
[----:B------:R-:W-:Y:S01]  /*03a0*/  SEL R19, R19, RZ, !P0 ;  /* 0x000000ff13137207 */ /* 0x000fe20004000000 */
[----:B------:R-:W-:Y:S01]  /*03b0*/  FFMA R16, R13, 7.62939453125e-06, -R16 ;  /* 0x370000000d107823 */ /* 0x000fe20000000810 */
[----:B------:R-:W2:Y:S01]  /*03c0*/  @!P0 LDG.E.EF.128 R4, desc[UR6][R22.64+0x4000] ;  /* 0x0040000616048981 */ /* 0x000ea2000c0e1d00 */
[----:B------:R-:W-:Y:S01]  /*03d0*/  FMUL R17, R15, R15 ;  /* 0x0000000f0f117220 */ /* 0x000fe20000400000 */
[----:B------:R-:W-:Y:S01]  /*03e0*/  FFMA R3, R18, 7.62939453125e-06, -R3 ;  /* 0x3700000012037823 */ /* 0x000fe20000000803 */
[----:B------:R-:W-:Y:S01]  /*03f0*/  FFMA R20, R19, 7.62939453125e-06, -R20 ;  /* 0x3700000013147823 */ /* 0x000fe20000000814 */
[----:B------:R-:W3:Y:S01]  /*0400*/  @!P0 LDG.E.EF.128 R8, desc[UR6][R24.64+0x4000] ;  /* 0x0040000618088981 */ /* 0x000ee2000c0e1d00 */
[----:B------:R-:W-:Y:S01]  /*0410*/  FFMA R26, R16, R16, R17 ;  /* 0x00000010101a7223 */ /* 0x000fe20000000011 */
[----:B------:R-:W-:-:S02]  /*0420*/  CS2R R16, SRZ ;  /* 0x0000000000107805 */ /* 0x000fc4000001ff00 */
[----:B------:R-:W-:Y:S02]  /*0430*/  CS2R R18, SRZ ;  /* 0x0000000000127805 */ /* 0x000fe4000001ff00 */
[----:B------:R-:W-:Y:S02]  /*0440*/  CS2R R12, SRZ ;  /* 0x00000000000c7805 */ /* 0x000fe4000001ff00 */
[----:B------:R-:W-:Y:S02]  /*0450*/  CS2R R14, SRZ ;  /* 0x00000000000e7805 */ /* 0x000fe4000001ff00 */
[----:B------:R-:W4:Y:S04]  /*0460*/  @!P0 LDG.E.EF.128 R16, desc[UR6][R22.64+0x6000] ;  /* 0x0060000616108981 */ /* 0x000f28000c0e1d00 */
[----:B------:R1:W5:Y:S01]  /*0470*/  @!P0 LDG.E.EF.128 R12, desc[UR6][R24.64+0x6000] ;  /* 0x00600006180c8981 */ /* 0x000362000c0e1d00 */
[----:B------:R-:W-:Y:S01]  /*0480*/  FMUL R28, R28, R28 ;  /* 0x0000001c1c1c7220 */ /* 0x000fe20000400000 */
[----:B------:R-:W-:-:S03]  /*0490*/  FMUL R27, R27, R27 ;  /* 0x0000001b1b1b7220 */ /* 0x000fc60000400000 */
[----:B------:R-:W-:Y:S01]  /*04a0*/  FFMA R3, R3, R3, R28 ;  /* 0x0000000303037223 */ /* 0x000fe2000000001c */
[----:B------:R-:W-:Y:S01]  /*04b0*/  FFMA R20, R20, R20, R27 ;  /* 0x0000001414147223 */ /* 0x000fe2000000001b */
[----:B------:R-:W1:Y:S01]  /*04c0*/  S2UR UR5, SR_CgaCtaId ;  /* 0x00000000000579c3 */ /* 0x000e620000008800 */
[----:B------:R-:W-:Y:S02]  /*04d0*/  UMOV UR4, 0x400 ;  /* 0x0000040000047882 */ /* 0x000fe40000000000 */
[----:B01----:R-:W-:Y:S01]  /*04e0*/  UPRMT UR4, UR5, 0x654, UR4 ;  /* 0x0000065405047896 */ /* 0x003fe20008000004 */
[----:B--2---:R-:W-:Y:S02]  /*04f0*/  SEL R4, R4, RZ, !P0 ;  /* 0x000000ff04047207 */ /* 0x004fe40004000000 */
[----:B------:R-:W-:Y:S02]  /*0500*/  SEL R5, R5, RZ, !P0 ;  /* 0x000000ff05057207 */ /* 0x000fe40004000000 */
[----:B------:R-:W-:Y:S01]  /*0510*/  SEL R25, R7, RZ, !P0 ;  /* 0x000000ff07197207 */ /* 0x000fe20004000000 */
[----:B------:R-:W-:Y:S01]  /*0520*/  FMUL R4, R4, 7.62939453125e-06 ;  /* 0x3700000004047820 */ /* 0x000fe20000400000 */
[----:B---3--:R-:W-:Y:S01]  /*0530*/  SEL R7, R8, RZ, !P0 ;  /* 0x000000ff08077207 */ /* 0x008fe20004000000 */
[----:B------:R-:W-:Y:S01]  /*0540*/  FMUL R5, R5, 7.62939453125e-06 ;  /* 0x3700000005057820 */ /* 0x000fe20000400000 */
[----:B------:R-:W-:-:S02]  /*0550*/  SEL R24, R9, RZ, !P0 ;  /* 0x000000ff09187207 */ /* 0x000fc40004000000 */
[----:B------:R-:W-:Y:S01]  /*0560*/  SEL R6, R6, RZ, !P0 ;  /* 0x000000ff06067207 */ /* 0x000fe20004000000 */
[----:B------:R-:W-:Y:S02]  /*0570*/  FFMA R7, R7, 7.62939453125e-06, -R4 ;  /* 0x3700000007077823 */ /* 0x000fe40000000804 */
[----:B------:R-:W-:Y:S01]  /*0580*/  FFMA R4, R24, 7.62939453125e-06, -R5 ;  /* 0x3700000018047823 */ /* 0x000fe20000000805 */
[----:B----4-:R-:W-:Y:S02]  /*0590*/  SEL R16, R16, RZ, !P0 ;  /* 0x000000ff10107207 */ /* 0x010fe40004000000 */
[----:B------:R-:W-:Y:S01]  /*05a0*/  SEL R17, R17, RZ, !P0 ;  /* 0x000000ff11117207 */ /* 0x000fe20004000000 */
[----:B------:R-:W-:Y:S01]  /*05b0*/  FMUL R6, R6, 7.62939453125e-06 ;  /* 0x3700000006067820 */ /* 0x000fe20000400000 */
[----:B------:R-:W-:Y:S01]  /*05c0*/  SEL R9, R10, RZ, !P0 ;  /* 0x000000ff0a097207 */ /* 0x000fe20004000000 */
[----:B------:R-:W-:Y:S01]  /*05d0*/  FFMA R26, R7, R7, R26 ;  /* 0x00000007071a7223 */ /* 0x000fe2000000001a */
[----:B------:R-:W-:Y:S01]  /*05e0*/  FFMA R21, R4, R4, R21 ;  /* 0x0000000404157223 */ /* 0x000fe20000000015 */
[----:B------:R-:W-:Y:S01]  /*05f0*/  SEL R18, R18, RZ, !P0 ;  /* 0x000000ff12127207 */ /* 0x000fe20004000000 */
[----:B------:R-:W-:Y:S01]  /*0600*/  FMUL R17, R17, 7.62939453125e-06 ;  /* 0x3700000011117820 */ /* 0x000fe20000400000 */
[----:B-----5:R-:W-:Y:S01]  /*0610*/  SEL R7, R12, RZ, !P0 ;  /* 0x000000ff0c077207 */ /* 0x020fe20004000000 */
[----:B------:R-:W-:Y:S01]  /*0620*/  FMUL R16, R16, 7.62939453125e-06 ;  /* 0x3700000010107820 */ /* 0x000fe20000400000 */
[----:B------:R-:W-:Y:S01]  /*0630*/  SEL R4, R13, RZ, !P0 ;  /* 0x000000ff0d047207 */ /* 0x000fe20004000000 */
[----:B------:R-:W-:Y:S01]  /*0640*/  FFMA R6, R9, 7.62939453125e-06, -R6 ;  /* 0x3700000009067823 */ /* 0x000fe20000000806 */
[----:B------:R-:W-:Y:S01]  /*0650*/  SEL R11, R11, RZ, !P0 ;  /* 0x000000ff0b0b7207 */ /* 0x000fe20004000000 */
[----:B------:R-:W-:Y:S01]  /*0660*/  FMUL R8, R25, 7.62939453125e-06 ;  /* 0x3700000019087820 */ /* 0x000fe20000400000 */
[----:B------:R-:W-:Y:S01]  /*0670*/  SEL R19, R19, RZ, !P0 ;  /* 0x000000ff13137207 */ /* 0x000fe20004000000 */
[----:B------:R-:W-:Y:S01]  /*0680*/  FMUL R18, R18, 7.62939453125e-06 ;  /* 0x3700000012127820 */ /* 0x000fe20000400000 */
[----:B------:R-:W-:Y:S01]  /*0690*/  SEL R9, R14, RZ, !P0 ;  /* 0x000000ff0e097207 */ /* 0x000fe20004000000 */
[----:B------:R-:W-:Y:S01]  /*06a0*/  FFMA R4, R4, 7.62939453125e-06, -R17 ;  /* 0x3700000004047823 */ /* 0x000fe20000000811 */
[----:B------:R-:W-:Y:S01]  /*06b0*/  FFMA R7, R7, 7.62939453125e-06, -R16 ;  /* 0x3700000007077823 */ /* 0x000fe20000000810 */
[----:B------:R-:W-:Y:S01]  /*06c0*/  FFMA R3, R6, R6, R3 ;  /* 0x0000000606037223 */ /* 0x000fe20000000003 */
[----:B------:R-:W-:Y:S01]  /*06d0*/  SEL R6, R15, RZ, !P0 ;  /* 0x000000ff0f067207 */ /* 0x000fe20004000000 */
[----:B------:R-:W-:Y:S01]  /*06e0*/  FFMA R5, R11, 7.62939453125e-06, -R8 ;  /* 0x370000000b057823 */ /* 0x000fe20000000808 */
[----:B------:R-:W-:Y:S01]  /*06f0*/  FFMA R18, R9, 7.62939453125e-06, -R18 ;  /* 0x3700000009127823 */ /* 0x000fe20000000812 */
[----:B------:R-:W-:Y:S01]  /*0700*/  FMUL R19, R19, 7.62939453125e-06 ;  /* 0x3700000013137820 */ /* 0x000fe20000400000 */
[----:B------:R-:W-:Y:S01]  /*0710*/  FFMA R21, R4, R4, R21 ;  /* 0x0000000404157223 */ /* 0x000fe20000000015 */
[----:B------:R-:W-:Y:S01]  /*0720*/  FFMA R26, R7, R7, R26 ;  /* 0x00000007071a7223 */ /* 0x000fe2000000001a */
[----:B------:R-:W-:Y:S01]  /*0730*/  FFMA R20, R5, R5, R20 ;  /* 0x0000000505147223 */ /* 0x000fe20000000014 */
[----:B------:R-:W-:Y:S01]  /*0740*/  FFMA R19, R6, 7.62939453125e-06, -R19 ;  /* 0x3700000006137823 */ /* 0x000fe20000000813 */
[----:B------:R-:W-:Y:S01]  /*0750*/  FFMA R3, R18, R18, R3 ;  /* 0x0000001212037223 */ /* 0x000fe20000000003 */
[----:B------:R-:W-:-:S02]  /*0760*/  FADD R26, R21, R26 ;  /* 0x0000001a151a7221 */ /* 0x000fc40000000000 */
[----:B------:R-:W-:Y:S02]  /*0770*/  FFMA R20, R19, R19, R20 ;  /* 0x0000001313147223 */ /* 0x000fe40000000014 */
[----:B------:R-:W-:-:S04]  /*0780*/  FADD R3, R3, R26 ;  /* 0x0000001a03037221 */ /* 0x000fc80000000000 */
[----:B------:R-:W-:-:S05]  /*0790*/  FADD R3, R20, R3 ;  /* 0x0000000314037221 */ /* 0x000fca0000000000 */
[----:B------:R-:W-:-:S05]  /*07a0*/  FSEL R3, R3, RZ, !P0 ;  /* 0x000000ff03037208 */ /* 0x000fca0004000000 */
[----:B------:R-:W0:Y:S02]  /*07b0*/  SHFL.BFLY PT, R4, R3, 0x10, 0x1f ;  /* 0x0e001f0003047f89 */ /* 0x000e2400000e0000 */
[----:B0-----:R-:W-:-:S05]  /*07c0*/  FADD R4, R3, R4 ;  /* 0x0000000403047221 */ /* 0x001fca0000000000 */
[----:B------:R-:W0:Y:S02]  /*07d0*/  SHFL.BFLY PT, R5, R4, 0x8, 0x1f ;  /* 0x0d001f0004057f89 */ /* 0x000e2400000e0000 */
[----:B0-----:R-:W-:-:S05]  /*07e0*/  FADD R5, R4, R5 ;  /* 0x0000000504057221 */ /* 0x001fca0000000000 */
[----:B------:R-:W0:Y:S01]  /*07f0*/  SHFL.BFLY PT, R6, R5, 0x4, 0x1f ;  /* 0x0c801f0005067f89 */ /* 0x000e2200000e0000 */
[----:B------:R-:W1:Y:S01]  /*0800*/  S2R R9, SR_TID.X ;  /* 0x0000000000097919 */ /* 0x000e620000002100 */
[----:B0-----:R-:W-:-:S05]  /*0810*/  FADD R6, R5, R6 ;  /* 0x0000000605067221 */ /* 0x001fca0000000000 */
[----:B------:R-:W0:Y:S02]  /*0820*/  SHFL.BFLY PT, R7, R6, 0x2, 0x1f ;  /* 0x0c401f0006077f89 */ /* 0x000e2400000e0000 */
[----:B0-----:R-:W-:-:S05]  /*0830*/  FADD R7, R6, R7 ;  /* 0x0000000706077221 */ /* 0x001fca0000000000 */
[----:B------:R-:W0:Y:S01]  /*0840*/  SHFL.BFLY PT, R8, R7, 0x1, 0x1f ;  /* 0x0c201f0007087f89 */ /* 0x000e2200000e0000 */
[----:B-1----:R-:W-:Y:S02]  /*0850*/  LOP3.LUT P0, RZ, R9, 0x1f, RZ, 0xc0, !PT ;  /* 0x0000001f09ff7812 */ /* 0x002fe4000780c0ff */
[----:B------:R-:W-:-:S04]  /*0860*/  SHF.R.U32.HI R3, RZ, 0x3, R9 ;  /* 0x00000003ff037819 */ /* 0x000fc80000011609 */
[----:B------:R-:W-:Y:S01]  /*0870*/  LOP3.LUT R3, R3, 0x3c, RZ, 0xc0, !PT ;  /* 0x0000003c03037812 */ /* 0x000fe200078ec0ff */
[----:B0-----:R-:W-:-:S06]  /*0880*/  FADD R8, R7, R8 ;  /* 0x0000000807087221 */ /* 0x001fcc0000000000 */
[----:B------:R-:W-:Y:S01]  /*0890*/  @!P0 STS [R3+UR4], R8 ;  /* 0x0000000803008988 */ /* 0x000fe20008000804 */
[----:B------:R-:W-:Y:S01]  /*08a0*/  BAR.SYNC.DEFER_BLOCKING 0x0 ;  /* 0x0000000000007b1d */ /* 0x000fe20000010000 */
[C---:B------:R-:W-:Y:S02]  /*08b0*/  ISETP.GE.AND P1, PT, R9.reuse, 0x10, PT ;  /* 0x000000100900780c */ /* 0x040fe40003f26270 */
[----:B------:R-:W-:-:S11]  /*08c0*/  SHF.L.U32 R11, R9, 0x2, RZ ;  /* 0x00000002090b7819 */ /* 0x000fd600000006ff */
[----:B------:R-:W0:Y:S04]  /*08d0*/  @!P1 LDS R2, [R11+UR4] ;  /* 0x000000040b029984 */ /* 0x000e280008000800 */
[----:B0-----:R-:W0:Y:S02]  /*08e0*/  SHFL.BFLY PT, R5, R2, 0x8, 0x1f ;  /* 0x0d001f0002057f89 */ /* 0x001e2400000e0000 */
[----:B0-----:R-:W-:-:S05]  /*08f0*/  FADD R5, R2, R5 ;  /* 0x0000000502057221 */ /* 0x001fca0000000000 */
[----:B------:R-:W0:Y:S02]  /*0900*/  SHFL.BFLY PT, R4, R5, 0x4, 0x1f ;  /* 0x0c801f0005047f89 */ /* 0x000e2400000e0000 */
[----:B0-----:R-:W-:-:S05]  /*0910*/  FADD R4, R5, R4 ;  /* 0x0000000405047221 */ /* 0x001fca0000000000 */
[----:B------:R-:W0:Y:S01]  /*0920*/  SHFL.BFLY PT, R7, R4, 0x2, 0x1f ;  /* 0x0c401f0004077f89 */ /* 0x000e2200000e0000 */
[----:B------:R-:W-:Y:S01]  /*0930*/  LOP3.LUT P0, RZ, R9, 0xf, RZ, 0xc0, !PT ;  /* 0x0000000f09ff7812 */ /* 0x000fe2000780c0ff */
[----:B0-----:R-:W-:-:S05]  /*0940*/  FADD R7, R4, R7 ;  /* 0x0000000704077221 */ /* 0x001fca0000000000 */
[----:B------:R-:W0:Y:S01]  /*0950*/  SHFL.BFLY PT, R6, R7, 0x1, 0x1f ;  /* 0x0c201f0007067f89 */ /* 0x000e2200000e0000 */
[C---:B------:R-:W-:Y:S02]  /*0960*/  ISETP.LT.AND P0, PT, R9.reuse, 0x10, !P0 ;  /* 0x000000100900780c */ /* 0x040fe40004701270 */
[----:B------:R-:W-:-:S04]  /*0970*/  LOP3.LUT P1, RZ, R9, 0x1ff, RZ, 0xc0, !PT ;  /* 0x000001ff09ff7812 */ /* 0x000fc8000782c0ff */
[----:B------:R-:W-:Y:S01]  /*0980*/  ISETP.LT.AND P1, PT, R0, 0x2, !P1 ;  /* 0x000000020000780c */ /* 0x000fe20004f21270 */
[----:B0-----:R-:W-:-:S06]  /*0990*/  FADD R6, R7, R6 ;  /* 0x0000000607067221 */ /* 0x001fcc0000000000 */
[----:B------:R0:W-:Y:S01]  /*09a0*/  @P0 STS [R11+UR4], R6 ;  /* 0x000000060b000988 */ /* 0x0001e20008000804 */
[----:B------:R-:W-:Y:S06]  /*09b0*/  BAR.SYNC.DEFER_BLOCKING 0x0 ;  /* 0x0000000000007b1d */ /* 0x000fec0000010000 */
[----:B0-----:R-:W-:Y:S05]  /*09c0*/  @!P1 EXIT ;  /* 0x000000000000994d */ /* 0x001fea0003800000 */
[----:B------:R-:W0:Y:S01]  /*09d0*/  LDS R5, [UR4] ;  /* 0x00000004ff057984 */ /* 0x000e220008000800 */
[----:B------:R-:W1:Y:S02]  /*09e0*/  LDC.64 R2, c[0x0][0x220] ;  /* 0x00008800ff027b82 */ /* 0x000e640000000a00 */
[----:B-1----:R-:W-:-:S05]  /*09f0*/  IMAD.WIDE R2, R0, 0x4, R2 ;  /* 0x0000000400027825 */ /* 0x002fca00078e0202 */
[----:B0-----:R-:W-:Y:S01]  /*0a00*/  STG.E desc[UR6][R2.64], R5 ;  /* 0x0000000502007986 */ /* 0x001fe2000c101906 */
[----:B------:R-:W-:Y:S05]  /*0a10*/  EXIT ;  /* 0x000000000000794d */ /* 0x000fea0003800000 */
.L_x_0:
[----:B------:R-:W-:-:S00]  /*0a20*/  BRA `(.L_x_0) ;  /* 0xfffffffc00fc7947 */ /* 0x000fc0000383ffff */
[----:B------:R-:W-:-:S00]  /*0a30*/  NOP ;  /* 0x0000000000007918 */ /* 0x000fc00000000000 */
        /* <DEDUP_REMOVED lines=12> */
.L_x_1:


//--------------------- .nv.shared.triton_red_fused_div_mean_pow_sub_12 --------------------------
	.section	.nv.shared.triton_red_fused_div_mean_pow_sub_12,"aw",@nobits
	.sectionflags	@""
	.align	16
	.zero		1024


//--------------------- .nv.constant0.triton_red_fused_div_mean_pow_sub_12 --------------------------
	.section	.nv.constant0.triton_red_fused_div_mean_pow_sub_12,"a",@progbits
	.sectionflags	@""
	.align	4
.nv.constant0.triton_red_fused_div_mean_pow_sub_12:
	.zero		560
